//
// Generated by NVIDIA NVVM Compiler
//
// Compiler Build ID: CL-36424714
// Cuda compilation tools, release 13.0, V13.0.88
// Based on NVVM 20.0.0
//

.version 9.0
.target sm_100
.address_size 64

	// .globl	_Z4GemmRKiPiS1_S1_

.visible .entry _Z4GemmRKiPiS1_S1_(
	.param .u64 .ptr .align 1 _Z4GemmRKiPiS1_S1__param_0,
	.param .u64 .ptr .align 1 _Z4GemmRKiPiS1_S1__param_1,
	.param .u64 .ptr .align 1 _Z4GemmRKiPiS1_S1__param_2,
	.param .u64 .ptr .align 1 _Z4GemmRKiPiS1_S1__param_3
)
{
	.reg .pred 	%p<10>;
	.reg .b32 	%r<106>;
	.reg .b64 	%rd<68>;

	ld.param.u64 	%rd14, [_Z4GemmRKiPiS1_S1__param_0];
	ld.param.u64 	%rd15, [_Z4GemmRKiPiS1_S1__param_1];
	ld.param.u64 	%rd16, [_Z4GemmRKiPiS1_S1__param_2];
	ld.param.u64 	%rd13, [_Z4GemmRKiPiS1_S1__param_3];
	cvta.to.global.u64 	%rd1, %rd16;
	cvta.to.global.u64 	%rd2, %rd15;
	cvta.to.global.u64 	%rd17, %rd14;
	mov.u32 	%r30, %ctaid.x;
	mov.u32 	%r31, %ntid.x;
	mov.u32 	%r32, %tid.x;
	mad.lo.s32 	%r1, %r30, %r31, %r32;
	mov.u32 	%r33, %ctaid.y;
	mov.u32 	%r34, %ntid.y;
	mov.u32 	%r35, %tid.y;
	mad.lo.s32 	%r2, %r33, %r34, %r35;
	ld.global.u32 	%r3, [%rd17];
	max.s32 	%r36, %r2, %r1;
	setp.ge.s32 	%p1, %r36, %r3;
	@%p1 bra 	$L__BB0_13;
	mul.lo.s32 	%r4, %r3, %r2;
	and.b32  	%r5, %r3, 7;
	setp.lt.u32 	%p2, %r3, 8;
	mov.b32 	%r100, 0;
	mov.u32 	%r105, %r100;
	@%p2 bra 	$L__BB0_4;
	and.b32  	%r40, %r3, 2147483640;
	neg.s32 	%r94, %r40;
	mul.wide.s32 	%rd18, %r3, 4;
	add.s64 	%rd3, %rd1, %rd18;
	mul.wide.s32 	%rd19, %r3, 8;
	add.s64 	%rd4, %rd1, %rd19;
	mul.wide.s32 	%rd20, %r3, 12;
	add.s64 	%rd5, %rd1, %rd20;
	mul.wide.s32 	%rd21, %r3, 16;
	add.s64 	%rd6, %rd1, %rd21;
	mul.wide.s32 	%rd22, %r3, 20;
	add.s64 	%rd7, %rd1, %rd22;
	mul.wide.s32 	%rd23, %r3, 24;
	add.s64 	%rd8, %rd1, %rd23;
	mul.wide.s32 	%rd24, %r3, 28;
	add.s64 	%rd9, %rd1, %rd24;
	mul.wide.u32 	%rd25, %r4, 4;
	add.s64 	%rd26, %rd25, %rd2;
	add.s64 	%rd67, %rd26, 16;
	mov.b32 	%r105, 0;
	mov.u32 	%r93, %r1;
$L__BB0_3:
	.pragma "nounroll";
	and.b32  	%r100, %r3, 2147483640;
	mul.wide.s32 	%rd27, %r93, 4;
	add.s64 	%rd28, %rd3, %rd27;
	add.s64 	%rd29, %rd4, %rd27;
	add.s64 	%rd30, %rd5, %rd27;
	add.s64 	%rd31, %rd6, %rd27;
	add.s64 	%rd32, %rd7, %rd27;
	add.s64 	%rd33, %rd8, %rd27;
	add.s64 	%rd34, %rd9, %rd27;
	add.s64 	%rd35, %rd1, %rd27;
	ld.global.u32 	%r41, [%rd67+-16];
	ld.global.u32 	%r42, [%rd35];
	mad.lo.s32 	%r43, %r42, %r41, %r105;
	ld.global.u32 	%r44, [%rd67+-12];
	ld.global.u32 	%r45, [%rd28];
	mad.lo.s32 	%r46, %r45, %r44, %r43;
	ld.global.u32 	%r47, [%rd67+-8];
	ld.global.u32 	%r48, [%rd29];
	mad.lo.s32 	%r49, %r48, %r47, %r46;
	ld.global.u32 	%r50, [%rd67+-4];
	ld.global.u32 	%r51, [%rd30];
	mad.lo.s32 	%r52, %r51, %r50, %r49;
	ld.global.u32 	%r53, [%rd67];
	ld.global.u32 	%r54, [%rd31];
	mad.lo.s32 	%r55, %r54, %r53, %r52;
	ld.global.u32 	%r56, [%rd67+4];
	ld.global.u32 	%r57, [%rd32];
	mad.lo.s32 	%r58, %r57, %r56, %r55;
	ld.global.u32 	%r59, [%rd67+8];
	ld.global.u32 	%r60, [%rd33];
	mad.lo.s32 	%r61, %r60, %r59, %r58;
	ld.global.u32 	%r62, [%rd67+12];
	ld.global.u32 	%r63, [%rd34];
	mad.lo.s32 	%r105, %r63, %r62, %r61;
	add.s32 	%r94, %r94, 8;
	shl.b32 	%r64, %r3, 3;
	add.s32 	%r93, %r93, %r64;
	add.s64 	%rd67, %rd67, 32;
	setp.ne.s32 	%p3, %r94, 0;
	@%p3 bra 	$L__BB0_3;
$L__BB0_4:
	setp.eq.s32 	%p4, %r5, 0;
	@%p4 bra 	$L__BB0_12;
	and.b32  	%r17, %r3, 3;
	setp.lt.u32 	%p5, %r5, 4;
	@%p5 bra 	$L__BB0_7;
	add.s32 	%r66, %r100, %r4;
	mul.wide.u32 	%rd36, %r66, 4;
	add.s64 	%rd37, %rd2, %rd36;
	ld.global.u32 	%r67, [%rd37];
	mad.lo.s32 	%r68, %r100, %r3, %r1;
	mul.wide.s32 	%rd38, %r68, 4;
	add.s64 	%rd39, %rd1, %rd38;
	ld.global.u32 	%r69, [%rd39];
	mad.lo.s32 	%r70, %r69, %r67, %r105;
	cvt.u64.u32 	%rd40, %r4;
	cvt.u64.u32 	%rd41, %r100;
	add.s64 	%rd42, %rd41, %rd40;
	shl.b64 	%rd43, %rd42, 2;
	add.s64 	%rd44, %rd2, %rd43;
	ld.global.u32 	%r71, [%rd44+4];
	mul.wide.s32 	%rd45, %r3, 4;
	add.s64 	%rd46, %rd39, %rd45;
	ld.global.u32 	%r72, [%rd46];
	mad.lo.s32 	%r73, %r72, %r71, %r70;
	ld.global.u32 	%r74, [%rd44+8];
	add.s64 	%rd47, %rd46, %rd45;
	ld.global.u32 	%r75, [%rd47];
	mad.lo.s32 	%r76, %r75, %r74, %r73;
	ld.global.u32 	%r77, [%rd44+12];
	add.s64 	%rd48, %rd47, %rd45;
	ld.global.u32 	%r78, [%rd48];
	mad.lo.s32 	%r105, %r78, %r77, %r76;
	add.s32 	%r100, %r100, 4;
$L__BB0_7:
	setp.eq.s32 	%p6, %r17, 0;
	@%p6 bra 	$L__BB0_12;
	setp.eq.s32 	%p7, %r17, 1;
	@%p7 bra 	$L__BB0_10;
	add.s32 	%r80, %r100, %r4;
	mul.wide.u32 	%rd49, %r80, 4;
	add.s64 	%rd50, %rd2, %rd49;
	ld.global.u32 	%r81, [%rd50];
	mad.lo.s32 	%r82, %r100, %r3, %r1;
	mul.wide.s32 	%rd51, %r82, 4;
	add.s64 	%rd52, %rd1, %rd51;
	ld.global.u32 	%r83, [%rd52];
	mad.lo.s32 	%r84, %r83, %r81, %r105;
	cvt.u64.u32 	%rd53, %r4;
	cvt.u64.u32 	%rd54, %r100;
	add.s64 	%rd55, %rd54, %rd53;
	shl.b64 	%rd56, %rd55, 2;
	add.s64 	%rd57, %rd2, %rd56;
	ld.global.u32 	%r85, [%rd57+4];
	mul.wide.s32 	%rd58, %r3, 4;
	add.s64 	%rd59, %rd52, %rd58;
	ld.global.u32 	%r86, [%rd59];
	mad.lo.s32 	%r105, %r86, %r85, %r84;
	add.s32 	%r100, %r100, 2;
$L__BB0_10:
	and.b32  	%r87, %r3, 1;
	setp.eq.b32 	%p8, %r87, 1;
	not.pred 	%p9, %p8;
	@%p9 bra 	$L__BB0_12;
	add.s32 	%r88, %r100, %r4;
	mul.wide.u32 	%rd60, %r88, 4;
	add.s64 	%rd61, %rd2, %rd60;
	ld.global.u32 	%r89, [%rd61];
	mad.lo.s32 	%r90, %r100, %r3, %r1;
	mul.wide.s32 	%rd62, %r90, 4;
	add.s64 	%rd63, %rd1, %rd62;
	ld.global.u32 	%r91, [%rd63];
	mad.lo.s32 	%r105, %r91, %r89, %r105;
$L__BB0_12:
	add.s32 	%r92, %r4, %r1;
	cvta.to.global.u64 	%rd64, %rd13;
	mul.wide.s32 	%rd65, %r92, 4;
	add.s64 	%rd66, %rd64, %rd65;
	st.global.u32 	[%rd66], %r105;
$L__BB0_13:
	ret;

}


// ===== COMPILED SASS (sm_100) =====

	.target	sm_100

	.elftype	@"ET_EXEC"


//--------------------- .note.nv.tkinfo           --------------------------
	.section	.note.nv.tkinfo,"",@"SHT_NOTE"
	.sectionflags	@"SHF_NOTE_NV_TKINFO"
	.tkinfo
        /*0018*/ 	.word	0x00000002
        /*0030*/ 	.string	""
        /*0030*/ 	.string	"ptxas"
        /*0030*/ 	.string	"Cuda compilation tools, release 13.0, V13.0.88"
        /*0030*/ 	.string	"Build cuda_13.0.r13.0/compiler.36424714_0"
        /*0030*/ 	.string	"-arch sm_100 -m 64 "



//--------------------- .note.nv.cuinfo           --------------------------
	.section	.note.nv.cuinfo,"",@"SHT_NOTE"
	.sectionflags	@"SHF_NOTE_NV_CUINFO"
        /*0018*/ 	.short	0x0002
        /*001a*/ 	.short	0x0064
        /*001c*/ 	.short	0x0082
	.zero		2


//--------------------- .nv.info                  --------------------------
	.section	.nv.info,"",@"SHT_CUDA_INFO"
	.align	4


	//----- nvinfo : EIATTR_REGCOUNT
	.align		4
        /*0000*/ 	.byte	0x04, 0x2f
        /*0002*/ 	.short	(.L_1 - .L_0)
	.align		4
.L_0:
        /*0004*/ 	.word	index@(_Z4GemmRKiPiS1_S1_)
        /*0008*/ 	.word	0x0000001e


	//----- nvinfo : EIATTR_FRAME_SIZE
	.align		4
.L_1:
        /*000c*/ 	.byte	0x04, 0x11
        /*000e*/ 	.short	(.L_3 - .L_2)
	.align		4
.L_2:
        /*0010*/ 	.word	index@(_Z4GemmRKiPiS1_S1_)
        /*0014*/ 	.word	0x00000000


	//----- nvinfo : EIATTR_MIN_STACK_SIZE
	.align		4
.L_3:
        /*0018*/ 	.byte	0x04, 0x12
        /*001a*/ 	.short	(.L_5 - .L_4)
	.align		4
.L_4:
        /*001c*/ 	.word	index@(_Z4GemmRKiPiS1_S1_)
        /*0020*/ 	.word	0x00000000
.L_5:


//--------------------- .nv.compat                --------------------------
	.section	.nv.compat,"",@"SHT_CUDA_COMPAT_INFO"
	.align	4
        /*0000*/ 	.byte	0x02, 0x09, 0x00, 0x00, 0x02, 0x02, 0x01, 0x00, 0x02, 0x05, 0x05, 0x00, 0x03, 0x07, 0x01, 0x01
        /*0010*/ 	.byte	0x02, 0x03, 0x00, 0x00, 0x02, 0x06, 0x01, 0x00, 0x04, 0x0b, 0x08, 0x00, 0x09, 0x00, 0x00, 0x00
        /*0020*/ 	.byte	0x00, 0x00, 0x00, 0x00


//--------------------- .nv.info._Z4GemmRKiPiS1_S1_ --------------------------
	.section	.nv.info._Z4GemmRKiPiS1_S1_,"",@"SHT_CUDA_INFO"
	.sectionflags	@""
	.align	4


	//----- nvinfo : EIATTR_CUDA_API_VERSION
	.align		4
        /*0000*/ 	.byte	0x04, 0x37
        /*0002*/ 	.short	(.L_7 - .L_6)
.L_6:
        /*0004*/ 	.word	0x00000082


	//----- nvinfo : EIATTR_KPARAM_INFO
	.align		4
.L_7:
        /*0008*/ 	.byte	0x04, 0x17
        /*000a*/ 	.short	(.L_9 - .L_8)
.L_8:
        /*000c*/ 	.word	0x00000000
        /*0010*/ 	.short	0x0003
        /*0012*/ 	.short	0x0018
        /*0014*/ 	.byte	0x00, 0xf5, 0x21, 0x00


	//----- nvinfo : EIATTR_KPARAM_INFO
	.align		4
.L_9:
        /*0018*/ 	.byte	0x04, 0x17
        /*001a*/ 	.short	(.L_11 - .L_10)
.L_10:
        /*001c*/ 	.word	0x00000000
        /*0020*/ 	.short	0x0002
        /*0022*/ 	.short	0x0010
        /*0024*/ 	.byte	0x00, 0xf5, 0x21, 0x00


	//----- nvinfo : EIATTR_KPARAM_INFO
	.align		4
.L_11:
        /*0028*/ 	.byte	0x04, 0x17
        /*002a*/ 	.short	(.L_13 - .L_12)
.L_12:
        /*002c*/ 	.word	0x00000000
        /*0030*/ 	.short	0x0001
        /*0032*/ 	.short	0x0008
        /*0034*/ 	.byte	0x00, 0xf5, 0x21, 0x00


	//----- nvinfo : EIATTR_KPARAM_INFO
	.align		4
.L_13:
        /*0038*/ 	.byte	0x04, 0x17
        /*003a*/ 	.short	(.L_15 - .L_14)
.L_14:
        /*003c*/ 	.word	0x00000000
        /*0040*/ 	.short	0x0000
        /*0042*/ 	.short	0x0000
        /*0044*/ 	.byte	0x00, 0xf5, 0x21, 0x00


	//----- nvinfo : EIATTR_SPARSE_MMA_MASK
	.align		4
.L_15:
        /*0048*/ 	.byte	0x03, 0x50
        /*004a*/ 	.short	0x0000


	//----- nvinfo : EIATTR_MAXREG_COUNT
	.align		4
        /*004c*/ 	.byte	0x03, 0x1b
        /*004e*/ 	.short	0x00ff


	//----- nvinfo : EIATTR_MERCURY_ISA_VERSION
	.align		4
        /*0050*/ 	.byte	0x03, 0x5f
        /*0052*/ 	.short	0x0101


	//----- nvinfo : EIATTR_VRC_CTA_INIT_COUNT
	.align		4
        /*0054*/ 	.byte	0x02, 0x4a
	.zero		1
	.zero		1


	//----- nvinfo : EIATTR_EXIT_INSTR_OFFSETS
	.align		4
        /*0058*/ 	.byte	0x04, 0x1c
        /*005a*/ 	.short	(.L_17 - .L_16)


	//   ....[0]....
.L_16:
        /*005c*/ 	.word	0x000000f0


	//   ....[1]....
        /*0060*/ 	.word	0x00000ad0


	//----- nvinfo : EIATTR_CBANK_PARAM_SIZE
	.align		4
.L_17:
        /*0064*/ 	.byte	0x03, 0x19
        /*0066*/ 	.short	0x0020


	//----- nvinfo : EIATTR_PARAM_CBANK
	.align		4
        /*0068*/ 	.byte	0x04, 0x0a
        /*006a*/ 	.short	(.L_19 - .L_18)
	.align		4
.L_18:
        /*006c*/ 	.word	index@(.nv.constant0._Z4GemmRKiPiS1_S1_)
        /*0070*/ 	.short	0x0380
        /*0072*/ 	.short	0x0020


	//----- nvinfo : EIATTR_SW_WAR
	.align		4
.L_19:
        /*0074*/ 	.byte	0x04, 0x36
        /*0076*/ 	.short	(.L_21 - .L_20)
.L_20:
        /*0078*/ 	.word	0x00000008
.L_21:


//--------------------- .nv.callgraph             --------------------------
	.section	.nv.callgraph,"",@"SHT_CUDA_CALLGRAPH"
	.align	4
	.sectionentsize	8
	.align		4
        /*0000*/ 	.word	0x00000000
	.align		4
        /*0004*/ 	.word	0xffffffff
	.align		4
        /*0008*/ 	.word	0x00000000
	.align		4
        /*000c*/ 	.word	0xfffffffe
	.align		4
        /*0010*/ 	.word	0x00000000
	.align		4
        /*0014*/ 	.word	0xfffffffd
	.align		4
        /*0018*/ 	.word	0x00000000
	.align		4
        /*001c*/ 	.word	0xfffffffc


//--------------------- .text._Z4GemmRKiPiS1_S1_  --------------------------
	.section	.text._Z4GemmRKiPiS1_S1_,"ax",@progbits
	.align	128
        .global         _Z4GemmRKiPiS1_S1_
        .type           _Z4GemmRKiPiS1_S1_,@function
        .size           _Z4GemmRKiPiS1_S1_,(.L_x_5 - _Z4GemmRKiPiS1_S1_)
        .other          _Z4GemmRKiPiS1_S1_,@"STO_CUDA_ENTRY STV_DEFAULT"
_Z4GemmRKiPiS1_S1_:
.text._Z4GemmRKiPiS1_S1_:
[----:B------:R-:W-:Y:S08]  /*0000*/  LDC R1, c[0x0][0x37c] ;  /* 0x0000df00ff017b82 */ /* 0x000ff00000000800 */
[----:B------:R-:W0:Y:S01]  /*0010*/  LDC.64 R2, c[0x0][0x380] ;  /* 0x0000e000ff027b82 */ /* 0x000e220000000a00 */
[----:B------:R-:W0:Y:S02]  /*0020*/  LDCU.64 UR18, c[0x0][0x358] ;  /* 0x00006b00ff1277ac */ /* 0x000e240008000a00 */
[----:B0-----:R-:W2:Y:S05]  /*0030*/  LDG.E R2, desc[UR18][R2.64] ;  /* 0x0000001202027981 */ /* 0x001eaa000c1e1900 */
[----:B------:R-:W0:Y:S01]  /*0040*/  LDC R0, c[0x0][0x360] ;  /* 0x0000d800ff007b82 */ /* 0x000e220000000800 */
[----:B------:R-:W0:Y:S01]  /*0050*/  S2R R5, SR_TID.X ;  /* 0x0000000000057919 */ /* 0x000e220000002100 */
[----:B------:R-:W1:Y:S06]  /*0060*/  S2R R4, SR_TID.Y ;  /* 0x0000000000047919 */ /* 0x000e6c0000002200 */
[----:B------:R-:W0:Y:S08]  /*0070*/  S2UR UR4, SR_CTAID.X ;  /* 0x00000000000479c3 */ /* 0x000e300000002500 */
[----:B------:R-:W1:Y:S08]  /*0080*/  S2UR UR6, SR_CTAID.Y ;  /* 0x00000000000679c3 */ /* 0x000e700000002600 */
[----:B------:R-:W1:Y:S01]  /*0090*/  LDC R13, c[0x0][0x364] ;  /* 0x0000d900ff0d7b82 */ /* 0x000e620000000800 */
[----:B0-----:R-:W-:-:S02]  /*00a0*/  IMAD R0, R0, UR4, R5 ;  /* 0x0000000400007c24 */ /* 0x001fc4000f8e0205 */
[----:B-1----:R-:W-:-:S05]  /*00b0*/  IMAD R13, R13, UR6, R4 ;  /* 0x000000060d0d7c24 */ /* 0x002fca000f8e0204 */
[----:B------:R-:W-:Y:S02]  /*00c0*/  VIMNMX R4, PT, PT, R0, R13, !PT ;  /* 0x0000000d00047248 */ /* 0x000fe40007fe0100 */
[----:B--2---:R-:W-:-:S13]  /*00d0*/  R2UR UR5, R2 ;  /* 0x00000000020572ca */ /* 0x004fda00000e0000 */
[----:B------:R-:W-:-:S13]  /*00e0*/  ISETP.GE.AND P0, PT, R4, UR5, PT ;  /* 0x0000000504007c0c */ /* 0x000fda000bf06270 */
[----:B------:R-:W-:Y:S05]  /*00f0*/  @P0 EXIT ;  /* 0x000000000000094d */ /* 0x000fea0003800000 */
[----:B------:R-:W-:Y:S01]  /*0100*/  UISETP.GE.U32.AND UP0, UPT, UR5, 0x8, UPT ;  /* 0x000000080500788c */ /* 0x000fe2000bf06070 */
[----:B------:R-:W-:Y:S02]  /*0110*/  HFMA2 R12, -RZ, RZ, 0, 0 ;  /* 0x00000000ff0c7431 */ /* 0x000fe400000001ff */
[----:B------:R-:W-:Y:S01]  /*0120*/  IMAD R13, R13, UR5, RZ ;  /* 0x000000050d0d7c24 */ /* 0x000fe2000f8e02ff */
[----:B------:R-:W-:-:S05]  /*0130*/  UMOV UR4, URZ ;  /* 0x000000ff00047c82 */ /* 0x000fca0008000000 */
[----:B------:R-:W-:Y:S05]  /*0140*/  BRA.U !UP0, `(.L_x_0) ;  /* 0x0000000508047547 */ /* 0x000fea000b800000 */
[----:B------:R-:W0:Y:S01]  /*0150*/  LDC.64 R2, c[0x0][0x388] ;  /* 0x0000e200ff027b82 */ /* 0x000e220000000a00 */
[----:B------:R-:W1:Y:S01]  /*0160*/  LDCU.64 UR20, c[0x0][0x390] ;  /* 0x00007200ff1477ac */ /* 0x000e620008000a00 */
[----:B------:R-:W-:Y:S02]  /*0170*/  MOV R12, RZ ;  /* 0x000000ff000c7202 */ /* 0x000fe40000000f00 */
[----:B------:R-:W-:Y:S01]  /*0180*/  MOV R14, R0 ;  /* 0x00000000000e7202 */ /* 0x000fe20000000f00 */
[----:B------:R-:W-:-:S04]  /*0190*/  ULOP3.LUT UR4, UR5, 0x7ffffff8, URZ, 0xc0, !UPT ;  /* 0x7ffffff805047892 */ /* 0x000fc8000f8ec0ff */
[----:B------:R-:W-:Y:S02]  /*01a0*/  UIADD3 UR4, UPT, UPT, -UR4, URZ, URZ ;  /* 0x000000ff04047290 */ /* 0x000fe4000fffe1ff */
[----:B-1----:R-:W-:Y:S02]  /*01b0*/  UIMAD.WIDE UR6, UR5, 0x8, UR20 ;  /* 0x00000008050678a5 */ /* 0x002fe4000f8e0214 */
[----:B------:R-:W-:Y:S02]  /*01c0*/  UIMAD.WIDE UR8, UR5, 0xc, UR20 ;  /* 0x0000000c050878a5 */ /* 0x000fe4000f8e0214 */
[----:B------:R-:W-:Y:S01]  /*01d0*/  UIMAD.WIDE UR10, UR5, 0x10, UR20 ;  /* 0x00000010050a78a5 */ /* 0x000fe2000f8e0214 */
[----:B0-----:R-:W-:Y:S01]  /*01e0*/  IMAD.WIDE.U32 R2, R13, 0x4, R2 ;  /* 0x000000040d027825 */ /* 0x001fe200078e0002 */
[----:B------:R-:W-:Y:S02]  /*01f0*/  UIMAD.WIDE UR12, UR5, 0x14, UR20 ;  /* 0x00000014050c78a5 */ /* 0x000fe4000f8e0214 */
[----:B------:R-:W-:Y:S01]  /*0200*/  UIMAD.WIDE UR14, UR5, 0x18, UR20 ;  /* 0x00000018050e78a5 */ /* 0x000fe2000f8e0214 */
[----:B------:R-:W-:Y:S01]  /*0210*/  IADD3 R2, P0, PT, R2, 0x10, RZ ;  /* 0x0000001002027810 */ /* 0x000fe20007f1e0ff */
[----:B------:R-:W-:-:S03]  /*0220*/  UIMAD.WIDE UR16, UR5, 0x1c, UR20 ;  /* 0x0000001c051078a5 */ /* 0x000fc6000f8e0214 */
[----:B------:R-:W-:-:S09]  /*0230*/  IADD3.X R3, PT, PT, RZ, R3, RZ, P0, !PT ;  /* 0x00000003ff037210 */ /* 0x000fd200007fe4ff */
.L_x_1:
[----:B------:R-:W-:Y:S01]  /*0240*/  HFMA2 R23, -RZ, RZ, 0, 2.384185791015625e-07 ;  /* 0x00000004ff177431 */ /* 0x000fe200000001ff */
[----:B------:R-:W-:Y:S01]  /*0250*/  UIMAD.WIDE UR22, UR5, 0x4, UR20 ;  /* 0x00000004051678a5 */ /* 0x000fe2000f8e0214 */
[----:B------:R-:W-:Y:S01]  /*0260*/  MOV R25, 0x4 ;  /* 0x0000000400197802 */ /* 0x000fe20000000f00 */
[----:B------:R-:W2:Y:S04]  /*0270*/  LDG.E R21, desc[UR18][R2.64+-0x10] ;  /* 0xfffff01202157981 */ /* 0x000ea8000c1e1900 */
[----:B------:R-:W-:Y:S01]  /*0280*/  MOV R8, UR22 ;  /* 0x0000001600087c02 */ /* 0x000fe20008000f00 */
[----:B------:R-:W-:Y:S01]  /*0290*/  HFMA2 R5, -RZ, RZ, 0, 2.384185791015625e-07 ;  /* 0x00000004ff057431 */ /* 0x000fe200000001ff */
[----:B------:R-:W-:Y:S01]  /*02a0*/  MOV R9, UR23 ;  /* 0x0000001700097c02 */ /* 0x000fe20008000f00 */
[C---:B------:R-:W-:Y:S01]  /*02b0*/  IMAD.WIDE R22, R14.reuse, R23, UR20 ;  /* 0x000000140e167e25 */ /* 0x040fe2000f8e0217 */
[----:B------:R-:W3:Y:S03]  /*02c0*/  LDG.E R19, desc[UR18][R2.64+-0xc] ;  /* 0xfffff41202137981 */ /* 0x000ee6000c1e1900 */
[----:B------:R-:W-:Y:S01]  /*02d0*/  IMAD.WIDE R8, R14, 0x4, R8 ;  /* 0x000000040e087825 */ /* 0x000fe200078e0208 */
[----:B------:R-:W4:Y:S04]  /*02e0*/  LDG.E R17, desc[UR18][R2.64+-0x8] ;  /* 0xfffff81202117981 */ /* 0x000f28000c1e1900 */
[----:B------:R-:W2:Y:S01]  /*02f0*/  LDG.E R22, desc[UR18][R22.64] ;  /* 0x0000001216167981 */ /* 0x000ea2000c1e1900 */
[----:B------:R-:W-:-:S02]  /*0300*/  IMAD.MOV.U32 R11, RZ, RZ, 0x4 ;  /* 0x00000004ff0b7424 */ /* 0x000fc400078e00ff */
[C---:B------:R-:W-:Y:S01]  /*0310*/  IMAD.WIDE R24, R14.reuse, R25, UR6 ;  /* 0x000000060e187e25 */ /* 0x040fe2000f8e0219 */
[----:B------:R0:W3:Y:S01]  /*0320*/  LDG.E R20, desc[UR18][R8.64] ;  /* 0x0000001208147981 */ /* 0x0000e2000c1e1900 */
[----:B------:R-:W-:Y:S02]  /*0330*/  MOV R7, 0x4 ;  /* 0x0000000400077802 */ /* 0x000fe40000000f00 */
[C---:B------:R-:W-:Y:S01]  /*0340*/  IMAD.WIDE R10, R14.reuse, R11, UR8 ;  /* 0x000000080e0a7e25 */ /* 0x040fe2000f8e020b */
[----:B------:R-:W4:Y:S03]  /*0350*/  LDG.E R18, desc[UR18][R24.64] ;  /* 0x0000001218127981 */ /* 0x000f26000c1e1900 */
[C---:B------:R-:W-:Y:S01]  /*0360*/  IMAD.WIDE R4, R14.reuse, R5, UR10 ;  /* 0x0000000a0e047e25 */ /* 0x040fe2000f8e0205 */
[----:B------:R1:W5:Y:S03]  /*0370*/  LDG.E R16, desc[UR18][R10.64] ;  /* 0x000000120a107981 */ /* 0x000366000c1e1900 */
[----:B0-----:R-:W-:Y:S01]  /*0380*/  HFMA2 R9, -RZ, RZ, 0, 2.384185791015625e-07 ;  /* 0x00000004ff097431 */ /* 0x001fe200000001ff */
[----:B------:R-:W5:Y:S01]  /*0390*/  LDG.E R15, desc[UR18][R2.64+-0x4] ;  /* 0xfffffc12020f7981 */ /* 0x000f62000c1e1900 */
[----:B------:R-:W-:Y:S01]  /*03a0*/  IMAD.WIDE R6, R14, R7, UR12 ;  /* 0x0000000c0e067e25 */ /* 0x000fe2000f8e0207 */
[----:B------:R-:W-:-:S02]  /*03b0*/  MOV R27, 0x4 ;  /* 0x00000004001b7802 */ /* 0x000fc40000000f00 */
[----:B------:R0:W5:Y:S04]  /*03c0*/  LDG.E R4, desc[UR18][R4.64] ;  /* 0x0000001204047981 */ /* 0x000168000c1e1900 */
[----:B------:R-:W5:Y:S01]  /*03d0*/  LDG.E R23, desc[UR18][R2.64] ;  /* 0x0000001202177981 */ /* 0x000f62000c1e1900 */
[----:B------:R-:W-:-:S03]  /*03e0*/  IMAD.WIDE R8, R14, R9, UR14 ;  /* 0x0000000e0e087e25 */ /* 0x000fc6000f8e0209 */
[----:B------:R-:W5:Y:S01]  /*03f0*/  LDG.E R7, desc[UR18][R6.64] ;  /* 0x0000001206077981 */ /* 0x000f62000c1e1900 */
[----:B-1----:R-:W-:-:S03]  /*0400*/  IMAD.WIDE R10, R14, R27, UR16 ;  /* 0x000000100e0a7e25 */ /* 0x002fc6000f8e021b */
[----:B------:R-:W5:Y:S04]  /*0410*/  LDG.E R24, desc[UR18][R2.64+0x4] ;  /* 0x0000041202187981 */ /* 0x000f68000c1e1900 */
[----:B------:R-:W5:Y:S04]  /*0420*/  LDG.E R8, desc[UR18][R8.64] ;  /* 0x0000001208087981 */ /* 0x000f68000c1e1900 */
[----:B------:R-:W5:Y:S04]  /*0430*/  LDG.E R25, desc[UR18][R2.64+0x8] ;  /* 0x0000081202197981 */ /* 0x000f68000c1e1900 */
[----:B------:R-:W5:Y:S04]  /*0440*/  LDG.E R10, desc[UR18][R10.64] ;  /* 0x000000120a0a7981 */ /* 0x000f68000c1e1900 */
[----:B------:R1:W5:Y:S01]  /*0450*/  LDG.E R27, desc[UR18][R2.64+0xc] ;  /* 0x00000c12021b7981 */ /* 0x000362000c1e1900 */
[----:B------:R-:W-:-:S04]  /*0460*/  UIADD3 UR4, UPT, UPT, UR4, 0x8, URZ ;  /* 0x0000000804047890 */ /* 0x000fc8000fffe0ff */
[----:B------:R-:W-:Y:S01]  /*0470*/  UISETP.NE.AND UP0, UPT, UR4, URZ, UPT ;  /* 0x000000ff0400728c */ /* 0x000fe2000bf05270 */
[----:B0-----:R-:W-:Y:S02]  /*0480*/  MOV R5, UR5 ;  /* 0x0000000500057c02 */ /* 0x001fe40008000f00 */
[----:B-1----:R-:W-:-:S03]  /*0490*/  IADD3 R2, P0, PT, R2, 0x20, RZ ;  /* 0x0000002002027810 */ /* 0x002fc60007f1e0ff */
[----:B------:R-:W-:Y:S01]  /*04a0*/  IMAD R14, R5, 0x8, R14 ;  /* 0x00000008050e7824 */ /* 0x000fe200078e020e */
[----:B------:R-:W-:Y:S01]  /*04b0*/  IADD3.X R3, PT, PT, RZ, R3, RZ, P0, !PT ;  /* 0x00000003ff037210 */ /* 0x000fe200007fe4ff */
[----:B--2---:R-:W-:-:S04]  /*04c0*/  IMAD R21, R21, R22, R12 ;  /* 0x0000001615157224 */ /* 0x004fc800078e020c */
[----:B---3--:R-:W-:-:S04]  /*04d0*/  IMAD R19, R19, R20, R21 ;  /* 0x0000001413137224 */ /* 0x008fc800078e0215 */
[----:B----4-:R-:W-:-:S04]  /*04e0*/  IMAD R17, R17, R18, R19 ;  /* 0x0000001211117224 */ /* 0x010fc800078e0213 */
[----:B-----5:R-:W-:-:S04]  /*04f0*/  IMAD R15, R15, R16, R17 ;  /* 0x000000100f0f7224 */ /* 0x020fc800078e0211 */
[----:B------:R-:W-:-:S04]  /*0500*/  IMAD R4, R23, R4, R15 ;  /* 0x0000000417047224 */ /* 0x000fc800078e020f */
[----:B------:R-:W-:-:S04]  /*0510*/  IMAD R4, R24, R7, R4 ;  /* 0x0000000718047224 */ /* 0x000fc800078e0204 */
[----:B------:R-:W-:-:S04]  /*0520*/  IMAD R4, R25, R8, R4 ;  /* 0x0000000819047224 */ /* 0x000fc800078e0204 */
[----:B------:R-:W-:Y:S01]  /*0530*/  IMAD R12, R27, R10, R4 ;  /* 0x0000000a1b0c7224 */ /* 0x000fe200078e0204 */
[----:B------:R-:W-:Y:S06]  /*0540*/  BRA.U UP0, `(.L_x_1) ;  /* 0xfffffffd003c7547 */ /* 0x000fec000b83ffff */
[----:B------:R-:W-:-:S12]  /*0550*/  ULOP3.LUT UR4, UR5, 0x7ffffff8, URZ, 0xc0, !UPT ;  /* 0x7ffffff805047892 */ /* 0x000fd8000f8ec0ff */
.L_x_0:
[----:B------:R-:W-:-:S04]  /*0560*/  ULOP3.LUT UR7, UR5, 0x7, URZ, 0xc0, !UPT ;  /* 0x0000000705077892 */ /* 0x000fc8000f8ec0ff */
[----:B------:R-:W-:-:S09]  /*0570*/  UISETP.NE.AND UP0, UPT, UR7, URZ, UPT ;  /* 0x000000ff0700728c */ /* 0x000fd2000bf05270 */
[----:B------:R-:W-:Y:S05]  /*0580*/  BRA.U !UP0, `(.L_x_2) ;  /* 0x0000000508407547 */ /* 0x000fea000b800000 */
[----:B------:R-:W-:Y:S02]  /*0590*/  UISETP.GE.U32.AND UP0, UPT, UR7, 0x4, UPT ;  /* 0x000000040700788c */ /* 0x000fe4000bf06070 */
[----:B------:R-:W-:-:S04]  /*05a0*/  ULOP3.LUT UR6, UR5, 0x3, URZ, 0xc0, !UPT ;  /* 0x0000000305067892 */ /* 0x000fc8000f8ec0ff */
[----:B------:R-:W-:-:S03]  /*05b0*/  UISETP.NE.AND UP1, UPT, UR6, URZ, UPT ;  /* 0x000000ff0600728c */ /* 0x000fc6000bf25270 */
[----:B------:R-:W-:Y:S08]  /*05c0*/  BRA.U !UP0, `(.L_x_3) ;  /* 0x00000001087c7547 */ /* 0x000ff0000b800000 */
[----:B------:R-:W0:Y:S01]  /*05d0*/  LDC.64 R6, c[0x0][0x390] ;  /* 0x0000e400ff067b82 */ /* 0x000e220000000a00 */
[----:B------:R-:W1:Y:S01]  /*05e0*/  LDCU.64 UR8, c[0x0][0x388] ;  /* 0x00007100ff0877ac */ /* 0x000e620008000a00 */
[----:B------:R-:W-:Y:S02]  /*05f0*/  MOV R9, UR4 ;  /* 0x0000000400097c02 */ /* 0x000fe40008000f00 */
[C---:B------:R-:W-:Y:S02]  /*0600*/  IADD3 R3, PT, PT, R13.reuse, UR4, RZ ;  /* 0x000000040d037c10 */ /* 0x040fe4000fffe0ff */
[----:B------:R-:W-:Y:S01]  /*0610*/  IADD3 R10, P0, PT, R13, UR4, RZ ;  /* 0x000000040d0a7c10 */ /* 0x000fe2000ff1e0ff */
[----:B------:R-:W-:Y:S01]  /*0620*/  IMAD R9, R9, UR5, R0 ;  /* 0x0000000509097c24 */ /* 0x000fe2000f8e0200 */
[----:B------:R-:W2:Y:S01]  /*0630*/  LDC.64 R4, c[0x0][0x388] ;  /* 0x0000e200ff047b82 */ /* 0x000ea20000000a00 */
[----:B------:R-:W-:Y:S02]  /*0640*/  MOV R11, UR5 ;  /* 0x00000005000b7c02 */ /* 0x000fe40008000f00 */
[----:B------:R-:W-:Y:S01]  /*0650*/  MOV R15, UR5 ;  /* 0x00000005000f7c02 */ /* 0x000fe20008000f00 */
[----:B0-----:R-:W-:Y:S01]  /*0660*/  IMAD.WIDE R6, R9, 0x4, R6 ;  /* 0x0000000409067825 */ /* 0x001fe200078e0206 */
[----:B------:R-:W-:-:S05]  /*0670*/  MOV R9, UR5 ;  /* 0x0000000500097c02 */ /* 0x000fca0008000f00 */
[----:B------:R-:W-:Y:S02]  /*0680*/  IMAD.WIDE R8, R9, 0x4, R6 ;  /* 0x0000000409087825 */ /* 0x000fe400078e0206 */
[----:B------:R-:W3:Y:S02]  /*0690*/  LDG.E R6, desc[UR18][R6.64] ;  /* 0x0000001206067981 */ /* 0x000ee4000c1e1900 */
[----:B--2---:R-:W-:Y:S01]  /*06a0*/  IMAD.WIDE.U32 R4, R3, 0x4, R4 ;  /* 0x0000000403047825 */ /* 0x004fe200078e0004 */
[----:B------:R-:W-:Y:S01]  /*06b0*/  IADD3.X R3, PT, PT, RZ, RZ, RZ, P0, !PT ;  /* 0x000000ffff037210 */ /* 0x000fe200007fe4ff */
[----:B------:R-:W2:Y:S01]  /*06c0*/  LDG.E R17, desc[UR18][R8.64] ;  /* 0x0000001208117981 */ /* 0x000ea2000c1e1900 */
[----:B-1----:R-:W-:-:S03]  /*06d0*/  LEA R2, P0, R10, UR8, 0x2 ;  /* 0x000000080a027c11 */ /* 0x002fc6000f8010ff */
[----:B------:R-:W3:Y:S01]  /*06e0*/  LDG.E R5, desc[UR18][R4.64] ;  /* 0x0000001204057981 */ /* 0x000ee2000c1e1900 */
[----:B------:R-:W-:Y:S01]  /*06f0*/  LEA.HI.X R3, R10, UR9, R3, 0x2, P0 ;  /* 0x000000090a037c11 */ /* 0x000fe200080f1403 */
[----:B------:R-:W-:-:S04]  /*0700*/  IMAD.WIDE R10, R11, 0x4, R8 ;  /* 0x000000040b0a7825 */ /* 0x000fc800078e0208 */
[----:B------:R-:W2:Y:S01]  /*0710*/  LDG.E R16, desc[UR18][R2.64+0x4] ;  /* 0x0000041202107981 */ /* 0x000ea2000c1e1900 */
[----:B------:R-:W-:-:S03]  /*0720*/  IMAD.WIDE R14, R15, 0x4, R10 ;  /* 0x000000040f0e7825 */ /* 0x000fc600078e020a */
[----:B------:R-:W4:Y:S04]  /*0730*/  LDG.E R19, desc[UR18][R10.64] ;  /* 0x000000120a137981 */ /* 0x000f28000c1e1900 */
[----:B------:R-:W4:Y:S04]  /*0740*/  LDG.E R18, desc[UR18][R2.64+0x8] ;  /* 0x0000081202127981 */ /* 0x000f28000c1e1900 */
[----:B------:R-:W5:Y:S04]  /*0750*/  LDG.E R20, desc[UR18][R2.64+0xc] ;  /* 0x00000c1202147981 */ /* 0x000f68000c1e1900 */
[----:B------:R-:W5:Y:S01]  /*0760*/  LDG.E R14, desc[UR18][R14.64] ;  /* 0x000000120e0e7981 */ /* 0x000f62000c1e1900 */
[----:B------:R-:W-:Y:S01]  /*0770*/  UIADD3 UR4, UPT, UPT, UR4, 0x4, URZ ;  /* 0x0000000404047890 */ /* 0x000fe2000fffe0ff */
[----:B---3--:R-:W-:-:S04]  /*0780*/  IMAD R5, R5, R6, R12 ;  /* 0x0000000605057224 */ /* 0x008fc800078e020c */
[----:B--2---:R-:W-:-:S04]  /*0790*/  IMAD R5, R16, R17, R5 ;  /* 0x0000001110057224 */ /* 0x004fc800078e0205 */
[----:B----4-:R-:W-:-:S04]  /*07a0*/  IMAD R5, R18, R19, R5 ;  /* 0x0000001312057224 */ /* 0x010fc800078e0205 */
[----:B-----5:R-:W-:-:S07]  /*07b0*/  IMAD R12, R20, R14, R5 ;  /* 0x0000000e140c7224 */ /* 0x020fce00078e0205 */
.L_x_3:
[----:B------:R-:W-:Y:S05]  /*07c0*/  BRA.U !UP1, `(.L_x_2) ;  /* 0x0000000109b07547 */ /* 0x000fea000b800000 */
[----:B------:R-:W-:Y:S01]  /*07d0*/  UISETP.NE.AND UP0, UPT, UR6, 0x1, UPT ;  /* 0x000000010600788c */ /* 0x000fe2000bf05270 */
[----:B------:R-:W-:Y:S01]  /*07e0*/  MOV R7, UR4 ;  /* 0x0000000400077c02 */ /* 0x000fe20008000f00 */
[----:B------:R-:W-:Y:S02]  /*07f0*/  ULOP3.LUT UR6, UR5, 0x1, URZ, 0xc0, !UPT ;  /* 0x0000000105067892 */ /* 0x000fe4000f8ec0ff */
[----:B------:R-:W-:Y:S02]  /*0800*/  IMAD.U32 R15, RZ, RZ, UR5 ;  /* 0x00000005ff0f7e24 */ /* 0x000fe4000f8e00ff */
[----:B------:R-:W-:Y:S01]  /*0810*/  UISETP.NE.U32.AND UP1, UPT, UR6, 0x1, UPT ;  /* 0x000000010600788c */ /* 0x000fe2000bf25070 */
[----:B------:R-:W-:-:S04]  /*0820*/  PLOP3.LUT P1, PT, PT, PT, UP0, 0x80, 0x8 ;  /* 0x000000000008781c */ /* 0x000fc80003f2f008 */
[----:B------:R-:W0:Y:S01]  /*0830*/  @UP0 LDCU.64 UR8, c[0x0][0x388] ;  /* 0x00007100ff0807ac */ /* 0x000e220008000a00 */
[----:B------:R-:W-:Y:S01]  /*0840*/  PLOP3.LUT P0, PT, PT, PT, UP1, 0x80, 0x8 ;  /* 0x000000000008781c */ /* 0x000fe20003f0f018 */
[----:B------:R-:W1:Y:S01]  /*0850*/  @UP0 LDCU.64 UR6, c[0x0][0x390] ;  /* 0x00007200ff0607ac */ /* 0x000e620008000a00 */
[----:B------:R-:W2:Y:S06]  /*0860*/  @UP0 LDCU.64 UR10, c[0x0][0x388] ;  /* 0x00007100ff0a07ac */ /* 0x000eac0008000a00 */
[C---:B------:R-:W-:Y:S01]  /*0870*/  @P1 VIADD R3, R13.reuse, UR4 ;  /* 0x000000040d031c36 */ /* 0x040fe20008000000 */
[----:B------:R-:W-:Y:S01]  /*0880*/  @P1 IADD3 R6, P2, PT, R13, UR4, RZ ;  /* 0x000000040d061c10 */ /* 0x000fe2000ff5e0ff */
[----:B------:R-:W3:Y:S01]  /*0890*/  @!UP1 LDCU.64 UR12, c[0x0][0x388] ;  /* 0x00007100ff0c97ac */ /* 0x000ee20008000a00 */
[----:B------:R-:W-:Y:S01]  /*08a0*/  @UP0 UIADD3 UR4, UPT, UPT, UR4, 0x2, URZ ;  /* 0x0000000204040890 */ /* 0x000fe2000fffe0ff */
[----:B0-----:R-:W-:-:S02]  /*08b0*/  MOV R10, UR8 ;  /* 0x00000008000a7c02 */ /* 0x001fc40008000f00 */
[----:B------:R-:W-:Y:S01]  /*08c0*/  MOV R11, UR9 ;  /* 0x00000009000b7c02 */ /* 0x000fe20008000f00 */
[----:B------:R-:W0:Y:S01]  /*08d0*/  @!UP1 LDCU.64 UR8, c[0x0][0x390] ;  /* 0x00007200ff0897ac */ /* 0x000e220008000a00 */
[----:B-1----:R-:W-:Y:S02]  /*08e0*/  MOV R4, UR6 ;  /* 0x0000000600047c02 */ /* 0x002fe40008000f00 */
[----:B------:R-:W-:Y:S01]  /*08f0*/  MOV R5, UR7 ;  /* 0x0000000700057c02 */ /* 0x000fe20008000f00 */
[----:B------:R-:W-:-:S04]  /*0900*/  @P1 IMAD.WIDE.U32 R10, R3, 0x4, R10 ;  /* 0x00000004030a1825 */ /* 0x000fc800078e000a */
[----:B------:R-:W-:Y:S01]  /*0910*/  @P1 IMAD R3, R7, UR5, R0 ;  /* 0x0000000507031c24 */ /* 0x000fe2000f8e0200 */
[----:B------:R-:W-:Y:S01]  /*0920*/  @P1 IADD3.X R7, PT, PT, RZ, RZ, RZ, P2, !PT ;  /* 0x000000ffff071210 */ /* 0x000fe200017fe4ff */
[----:B------:R-:W4:Y:S01]  /*0930*/  @P1 LDG.E R11, desc[UR18][R10.64] ;  /* 0x000000120a0b1981 */ /* 0x000f22000c1e1900 */
[C---:B--2---:R-:W-:Y:S01]  /*0940*/  @P1 LEA R2, P2, R6.reuse, UR10, 0x2 ;  /* 0x0000000a06021c11 */ /* 0x044fe2000f8410ff */
[----:B------:R-:W-:Y:S01]  /*0950*/  @P1 IMAD.WIDE R4, R3, 0x4, R4 ;  /* 0x0000000403041825 */ /* 0x000fe200078e0204 */
[----:B------:R-:W-:Y:S02]  /*0960*/  MOV R19, UR4 ;  /* 0x0000000400137c02 */ /* 0x000fe40008000f00 */
[----:B------:R-:W-:Y:S02]  /*0970*/  @P1 LEA.HI.X R3, R6, UR11, R7, 0x2, P2 ;  /* 0x0000000b06031c11 */ /* 0x000fe400090f1407 */
[----:B---3--:R-:W-:Y:S01]  /*0980*/  MOV R8, UR12 ;  /* 0x0000000c00087c02 */ /* 0x008fe20008000f00 */
[----:B------:R-:W-:Y:S01]  /*0990*/  @P1 IMAD.WIDE R14, R15, 0x4, R4 ;  /* 0x000000040f0e1825 */ /* 0x000fe200078e0204 */
[----:B------:R-:W-:Y:S01]  /*09a0*/  MOV R9, UR13 ;  /* 0x0000000d00097c02 */ /* 0x000fe20008000f00 */
[----:B------:R-:W4:Y:S01]  /*09b0*/  @P1 LDG.E R4, desc[UR18][R4.64] ;  /* 0x0000001204041981 */ /* 0x000f22000c1e1900 */
[----:B------:R-:W-:Y:S01]  /*09c0*/  @!P0 IADD3 R17, PT, PT, R13, UR4, RZ ;  /* 0x000000040d118c10 */ /* 0x000fe2000fffe0ff */
[----:B------:R-:W-:Y:S01]  /*09d0*/  @!P0 IMAD R19, R19, UR5, R0 ;  /* 0x0000000513138c24 */ /* 0x000fe2000f8e0200 */
[----:B0-----:R-:W-:Y:S01]  /*09e0*/  MOV R6, UR8 ;  /* 0x0000000800067c02 */ /* 0x001fe20008000f00 */
[----:B------:R-:W2:Y:S01]  /*09f0*/  @P1 LDG.E R14, desc[UR18][R14.64] ;  /* 0x000000120e0e1981 */ /* 0x000ea2000c1e1900 */
[----:B------:R-:W-:Y:S01]  /*0a00*/  MOV R7, UR9 ;  /* 0x0000000900077c02 */ /* 0x000fe20008000f00 */
[----:B------:R-:W-:-:S02]  /*0a10*/  @!P0 IMAD.WIDE.U32 R8, R17, 0x4, R8 ;  /* 0x0000000411088825 */ /* 0x000fc400078e0008 */
[----:B------:R-:W2:Y:S02]  /*0a20*/  @P1 LDG.E R2, desc[UR18][R2.64+0x4] ;  /* 0x0000041202021981 */ /* 0x000ea4000c1e1900 */
[----:B------:R-:W-:Y:S02]  /*0a30*/  @!P0 IMAD.WIDE R6, R19, 0x4, R6 ;  /* 0x0000000413068825 */ /* 0x000fe400078e0206 */
[----:B------:R-:W3:Y:S04]  /*0a40*/  @!P0 LDG.E R9, desc[UR18][R8.64] ;  /* 0x0000001208098981 */ /* 0x000ee8000c1e1900 */
[----:B------:R-:W3:Y:S01]  /*0a50*/  @!P0 LDG.E R6, desc[UR18][R6.64] ;  /* 0x0000001206068981 */ /* 0x000ee2000c1e1900 */
[----:B----4-:R-:W-:-:S04]  /*0a60*/  @P1 IMAD R11, R11, R4, R12 ;  /* 0x000000040b0b1224 */ /* 0x010fc800078e020c */
[----:B--2---:R-:W-:-:S04]  /*0a70*/  @P1 IMAD R12, R2, R14, R11 ;  /* 0x0000000e020c1224 */ /* 0x004fc800078e020b */
[----:B---3--:R-:W-:-:S07]  /*0a80*/  @!P0 IMAD R12, R9, R6, R12 ;  /* 0x00000006090c8224 */ /* 0x008fce00078e020c */
.L_x_2:
[----:B------:R-:W0:Y:S01]  /*0a90*/  LDC.64 R2, c[0x0][0x398] ;  /* 0x0000e600ff027b82 */ /* 0x000e220000000a00 */
[----:B------:R-:W-:-:S05]  /*0aa0*/  IADD3 R13, PT, PT, R0, R13, RZ ;  /* 0x0000000d000d7210 */ /* 0x000fca0007ffe0ff */
[----:B0-----:R-:W-:-:S05]  /*0ab0*/  IMAD.WIDE R2, R13, 0x4, R2 ;  /* 0x000000040d027825 */ /* 0x001fca00078e0202 */
[----:B------:R-:W-:Y:S01]  /*0ac0*/  STG.E desc[UR18][R2.64], R12 ;  /* 0x0000000c02007986 */ /* 0x000fe2000c101912 */
[----:B------:R-:W-:Y:S05]  /*0ad0*/  EXIT ;  /* 0x000000000000794d */ /* 0x000fea0003800000 */
.L_x_4:
[----:B------:R-:W-:-:S00]  /*0ae0*/  BRA `(.L_x_4) ;  /* 0xfffffffc00fc7947 */ /* 0x000fc0000383ffff */
[----:B------:R-:W-:-:S00]  /*0af0*/  NOP ;  /* 0x0000000000007918 */ /* 0x000fc00000000000 */
        /* <DEDUP_REMOVED lines=8> */
.L_x_5:


//--------------------- .nv.shared.reserved.0     --------------------------
	.section	.nv.shared.reserved.0,"aw",@nobits
	.weak		__nv_reservedSMEM_offset_0_alias
	.size		__nv_reservedSMEM_offset_0_alias, 0, 64
	.other		__nv_reservedSMEM_offset_0_alias,@"STO_CUDA_RESERVED_SHARED STV_DEFAULT"
__nv_reservedSMEM_offset_0_alias:
	.zero		0
	.zero		64


//--------------------- .nv.constant0._Z4GemmRKiPiS1_S1_ --------------------------
	.section	.nv.constant0._Z4GemmRKiPiS1_S1_,"a",@progbits
	.sectionflags	@""
	.align	4
.nv.constant0._Z4GemmRKiPiS1_S1_:
	.zero		928


//--------------------- SYMBOLS --------------------------

	.type		.nv.reservedSmem.offset0,@object
	.size		.nv.reservedSmem.offset0,0x4
